	.headerflags	@"EF_CUDA_TEXMODE_UNIFIED EF_CUDA_64BIT_ADDRESS EF_CUDA_ACCELERATORS EF_CUDA_SM90 EF_CUDA_VIRTUAL_SM(EF_CUDA_SM90)"
	.elftype	@"ET_EXEC"


//--------------------- .nv.info                  --------------------------
	.section	.nv.info,"",@"SHT_CUDA_INFO"
	.align	4


	//----- nvinfo : EIATTR_REGCOUNT
	.align		4
        /*0000*/ 	.byte	0x04, 0x2f
        /*0002*/ 	.short	(.L_1 - .L_0)
	.align		4
.L_0:
        /*0004*/ 	.word	index@(triton_poi_fused_cat_19)
        /*0008*/ 	.word	0x00000018


	//----- nvinfo : EIATTR_MIN_STACK_SIZE
	.align		4
.L_1:
        /*000c*/ 	.byte	0x04, 0x12
        /*000e*/ 	.short	(.L_3 - .L_2)
	.align		4
.L_2:
        /*0010*/ 	.word	index@(triton_poi_fused_cat_19)
        /*0014*/ 	.word	0x00000000


	//----- nvinfo : EIATTR_FRAME_SIZE
	.align		4
.L_3:
        /*0018*/ 	.byte	0x04, 0x11
        /*001a*/ 	.short	(.L_5 - .L_4)
	.align		4
.L_4:
        /*001c*/ 	.word	index@(triton_poi_fused_cat_19)
        /*0020*/ 	.word	0x00000000


	//----- nvinfo : EIATTR_MIN_STACK_SIZE
	.align		4
.L_5:
        /*0024*/ 	.byte	0x04, 0x12
        /*0026*/ 	.short	(.L_7 - .L_6)
	.align		4
.L_6:
        /*0028*/ 	.word	index@(triton_poi_fused_cat_19)
        /*002c*/ 	.word	0x00000000
.L_7:


//--------------------- .nv.info.triton_poi_fused_cat_19 --------------------------
	.section	.nv.info.triton_poi_fused_cat_19,"",@"SHT_CUDA_INFO"
	.sectionflags	@""
	.align	4


	//----- nvinfo : EIATTR_CUDA_API_VERSION
	.align		4
        /*0000*/ 	.byte	0x04, 0x37
        /*0002*/ 	.short	(.L_9 - .L_8)
.L_8:
        /*0004*/ 	.word	0x0000007c


	//----- nvinfo : EIATTR_KPARAM_INFO
	.align		4
.L_9:
        /*0008*/ 	.byte	0x04, 0x17
        /*000a*/ 	.short	(.L_11 - .L_10)
.L_10:
        /*000c*/ 	.word	0x00000000
        /*0010*/ 	.short	0x0006
        /*0012*/ 	.short	0x0030
        /*0014*/ 	.byte	0x00, 0xf0, 0x11, 0x00


	//----- nvinfo : EIATTR_KPARAM_INFO
	.align		4
.L_11:
        /*0018*/ 	.byte	0x04, 0x17
        /*001a*/ 	.short	(.L_13 - .L_12)
.L_12:
        /*001c*/ 	.word	0x00000000
        /*0020*/ 	.short	0x0005
        /*0022*/ 	.short	0x0028
        /*0024*/ 	.byte	0x00, 0xf4, 0x21, 0x00


	//----- nvinfo : EIATTR_KPARAM_INFO
	.align		4
.L_13:
        /*0028*/ 	.byte	0x04, 0x17
        /*002a*/ 	.short	(.L_15 - .L_14)
.L_14:
        /*002c*/ 	.word	0x00000000
        /*0030*/ 	.short	0x0004
        /*0032*/ 	.short	0x0020
        /*0034*/ 	.byte	0x00, 0xf4, 0x21, 0x00


	//----- nvinfo : EIATTR_KPARAM_INFO
	.align		4
.L_15:
        /*0038*/ 	.byte	0x04, 0x17
        /*003a*/ 	.short	(.L_17 - .L_16)
.L_16:
        /*003c*/ 	.word	0x00000000
        /*0040*/ 	.short	0x0003
        /*0042*/ 	.short	0x0018
        /*0044*/ 	.byte	0x00, 0xf4, 0x21, 0x00


	//----- nvinfo : EIATTR_KPARAM_INFO
	.align		4
.L_17:
        /*0048*/ 	.byte	0x04, 0x17
        /*004a*/ 	.short	(.L_19 - .L_18)
.L_18:
        /*004c*/ 	.word	0x00000000
        /*0050*/ 	.short	0x0002
        /*0052*/ 	.short	0x0010
        /*0054*/ 	.byte	0x00, 0xf4, 0x21, 0x00


	//----- nvinfo : EIATTR_KPARAM_INFO
	.align		4
.L_19:
        /*0058*/ 	.byte	0x04, 0x17
        /*005a*/ 	.short	(.L_21 - .L_20)
.L_20:
        /*005c*/ 	.word	0x00000000
        /*0060*/ 	.short	0x0001
        /*0062*/ 	.short	0x0008
        /*0064*/ 	.byte	0x00, 0xf4, 0x21, 0x00


	//----- nvinfo : EIATTR_KPARAM_INFO
	.align		4
.L_21:
        /*0068*/ 	.byte	0x04, 0x17
        /*006a*/ 	.short	(.L_23 - .L_22)
.L_22:
        /*006c*/ 	.word	0x00000000
        /*0070*/ 	.short	0x0000
        /*0072*/ 	.short	0x0000
        /*0074*/ 	.byte	0x00, 0xf4, 0x21, 0x00


	//----- nvinfo : EIATTR_SPARSE_MMA_MASK
	.align		4
.L_23:
        /*0078*/ 	.byte	0x03, 0x50
        /*007a*/ 	.short	0x0000


	//----- nvinfo : EIATTR_MAXREG_COUNT
	.align		4
        /*007c*/ 	.byte	0x03, 0x1b
        /*007e*/ 	.short	0x00ff


	//----- nvinfo : EIATTR_EXIT_INSTR_OFFSETS
	.align		4
        /*0080*/ 	.byte	0x04, 0x1c
        /*0082*/ 	.short	(.L_25 - .L_24)


	//   ....[0]....
.L_24:
        /*0084*/ 	.word	0x00000220


	//----- nvinfo : EIATTR_REQNTID
	.align		4
.L_25:
        /*0088*/ 	.byte	0x04, 0x10
        /*008a*/ 	.short	(.L_27 - .L_26)
.L_26:
        /*008c*/ 	.word	0x00000080
        /*0090*/ 	.word	0x00000001
        /*0094*/ 	.word	0x00000001


	//----- nvinfo : EIATTR_CBANK_PARAM_SIZE
	.align		4
.L_27:
        /*0098*/ 	.byte	0x03, 0x19
        /*009a*/ 	.short	0x0034


	//----- nvinfo : EIATTR_PARAM_CBANK
	.align		4
        /*009c*/ 	.byte	0x04, 0x0a
        /*009e*/ 	.short	(.L_29 - .L_28)
	.align		4
.L_28:
        /*00a0*/ 	.word	index@(.nv.constant0.triton_poi_fused_cat_19)
        /*00a4*/ 	.short	0x0210
        /*00a6*/ 	.short	0x0034


	//----- nvinfo : EIATTR_SW_WAR
	.align		4
.L_29:
        /*00a8*/ 	.byte	0x04, 0x36
        /*00aa*/ 	.short	(.L_31 - .L_30)
.L_30:
        /*00ac*/ 	.word	0x00000008
.L_31:


//--------------------- .nv.callgraph             --------------------------
	.section	.nv.callgraph,"",@"SHT_CUDA_CALLGRAPH"
	.align	4
	.sectionentsize	8
	.align		4
        /*0000*/ 	.word	0x00000000
	.align		4
        /*0004*/ 	.word	0xffffffff
	.align		4
        /*0008*/ 	.word	0x00000000
	.align		4
        /*000c*/ 	.word	0xfffffffe
	.align		4
        /*0010*/ 	.word	0x00000000
	.align		4
        /*0014*/ 	.word	0xfffffffd
	.align		4
        /*0018*/ 	.word	0x00000000
	.align		4
        /*001c*/ 	.word	0xfffffffc


//--------------------- .text.triton_poi_fused_cat_19 --------------------------
	.section	.text.triton_poi_fused_cat_19,"ax",@progbits
	.align	128
        .global         triton_poi_fused_cat_19
        .type           triton_poi_fused_cat_19,@function
        .size           triton_poi_fused_cat_19,(.L_x_1 - triton_poi_fused_cat_19)
        .other          triton_poi_fused_cat_19,@"STO_CUDA_ENTRY STV_DEFAULT"
triton_poi_fused_cat_19:
.text.triton_poi_fused_cat_19:
[----:B------:R-:W-:Y:S01]  /*0000*/  LDC R1, c[0x0][0x28] ;  /* 0x00000a00ff017b82 */ /* 0x000fe20000000800 */
[----:B------:R-:W1:Y:S07]  /*0010*/  S2R R0, SR_TID.X ;  /* 0x0000000000007919 */ /* 0x000e6e0000002100 */
[----:B------:R-:W2:Y:S01]  /*0020*/  LDC.64 R12, c[0x0][0x210] ;  /* 0x00008400ff0c7b82 */ /* 0x000ea20000000a00 */
[----:B------:R-:W-:Y:S01]  /*0030*/  ULDC.64 UR4, c[0x0][0x208] ;  /* 0x0000820000047ab9 */ /* 0x000fe20000000a00 */
[----:B------:R-:W3:Y:S06]  /*0040*/  S2R R3, SR_CTAID.X ;  /* 0x0000000000037919 */ /* 0x000eec0000002500 */
[----:B------:R-:W4:Y:S08]  /*0050*/  LDC.64 R10, c[0x0][0x218] ;  /* 0x00008600ff0a7b82 */ /* 0x000f300000000a00 */
[----:B------:R-:W5:Y:S08]  /*0060*/  LDC.64 R4, c[0x0][0x220] ;  /* 0x00008800ff047b82 */ /* 0x000f700000000a00 */
[----:B------:R-:W4:Y:S01]  /*0070*/  LDC.64 R8, c[0x0][0x228] ;  /* 0x00008a00ff087b82 */ /* 0x000f220000000a00 */
[----:B-1----:R-:W-:-:S07]  /*0080*/  LOP3.LUT R0, R0, 0x7f, RZ, 0xc0, !PT ;  /* 0x0000007f00007812 */ /* 0x002fce00078ec0ff */
[----:B------:R-:W1:Y:S01]  /*0090*/  LDC.64 R6, c[0x0][0x230] ;  /* 0x00008c00ff067b82 */ /* 0x000e620000000a00 */
[----:B---3--:R-:W-:-:S05]  /*00a0*/  LEA R3, R3, R0, 0x7 ;  /* 0x0000000003037211 */ /* 0x008fca00078e38ff */
[----:B--2---:R-:W-:-:S05]  /*00b0*/  IMAD.WIDE R12, R3, 0x4, R12 ;  /* 0x00000004030c7825 */ /* 0x004fca00078e020c */
[----:B------:R2:W3:Y:S01]  /*00c0*/  LDG.E R0, desc[UR4][R12.64] ;  /* 0x000000040c007981 */ /* 0x0004e2000c1e1900 */
[----:B------:R-:W-:-:S04]  /*00d0*/  SHF.R.S32.HI R2, RZ, 0x1f, R3 ;  /* 0x0000001fff027819 */ /* 0x000fc80000011403 */
[----:B------:R-:W-:-:S04]  /*00e0*/  LEA.HI R2, R2, R3, RZ, 0xb ;  /* 0x0000000302027211 */ /* 0x000fc800078f58ff */
[----:B------:R-:W-:Y:S02]  /*00f0*/  LOP3.LUT R16, R2, 0xfffff800, RZ, 0xc0, !PT ;  /* 0xfffff80002107812 */ /* 0x000fe400078ec0ff */
[----:B------:R-:W-:Y:S02]  /*0100*/  SHF.R.S32.HI R14, RZ, 0xb, R2 ;  /* 0x0000000bff0e7819 */ /* 0x000fe40000011402 */
[----:B------:R-:W-:Y:S02]  /*0110*/  IADD3 R15, R3, -R16, RZ ;  /* 0x80000010030f7210 */ /* 0x000fe40007ffe0ff */
[----:B------:R-:W1:Y:S03]  /*0120*/  LDC.64 R2, c[0x0][0x238] ;  /* 0x00008e00ff027b82 */ /* 0x000e660000000a00 */
[----:B------:R-:W-:-:S04]  /*0130*/  IMAD R15, R14, 0x6000, R15 ;  /* 0x000060000e0f7824 */ /* 0x000fc800078e020f */
[----:B----4-:R-:W-:Y:S01]  /*0140*/  IMAD.WIDE R10, R15, 0x4, R10 ;  /* 0x000000040f0a7825 */ /* 0x010fe200078e020a */
[----:B--2---:R-:W-:-:S05]  /*0150*/  IADD3 R13, R16, R15, RZ ;  /* 0x0000000f100d7210 */ /* 0x004fca0007ffe0ff */
[----:B------:R-:W-:Y:S02]  /*0160*/  IMAD.IADD R17, R16, 0x1, R13 ;  /* 0x0000000110117824 */ /* 0x000fe400078e020d */
[----:B-----5:R-:W-:-:S03]  /*0170*/  IMAD.WIDE R4, R13, 0x4, R4 ;  /* 0x000000040d047825 */ /* 0x020fc600078e0204 */
[----:B------:R-:W-:Y:S01]  /*0180*/  IADD3 R19, R16, R17, RZ ;  /* 0x0000001110137210 */ /* 0x000fe20007ffe0ff */
[----:B0-----:R-:W-:-:S04]  /*0190*/  IMAD.WIDE R8, R17, 0x4, R8 ;  /* 0x0000000411087825 */ /* 0x001fc800078e0208 */
[----:B------:R-:W-:Y:S02]  /*01a0*/  IMAD.IADD R21, R16, 0x1, R19 ;  /* 0x0000000110157824 */ /* 0x000fe400078e0213 */
[----:B-1----:R-:W-:-:S04]  /*01b0*/  IMAD.WIDE R6, R19, 0x4, R6 ;  /* 0x0000000413067825 */ /* 0x002fc800078e0206 */
[----:B------:R-:W-:Y:S01]  /*01c0*/  IMAD.WIDE R2, R21, 0x4, R2 ;  /* 0x0000000415027825 */ /* 0x000fe200078e0202 */
[----:B---3--:R-:W-:Y:S04]  /*01d0*/  STG.E desc[UR4][R10.64], R0 ;  /* 0x000000000a007986 */ /* 0x008fe8000c101904 */
[----:B------:R-:W-:Y:S04]  /*01e0*/  STG.E desc[UR4][R4.64], R0 ;  /* 0x0000000004007986 */ /* 0x000fe8000c101904 */
[----:B------:R-:W-:Y:S04]  /*01f0*/  STG.E desc[UR4][R8.64], R0 ;  /* 0x0000000008007986 */ /* 0x000fe8000c101904 */
[----:B------:R-:W-:Y:S04]  /*0200*/  STG.E desc[UR4][R6.64], R0 ;  /* 0x0000000006007986 */ /* 0x000fe8000c101904 */
[----:B------:R-:W-:Y:S01]  /*0210*/  STG.E desc[UR4][R2.64], R0 ;  /* 0x0000000002007986 */ /* 0x000fe2000c101904 */
[----:B------:R-:W-:Y:S05]  /*0220*/  EXIT ;  /* 0x000000000000794d */ /* 0x000fea0003800000 */
.L_x_0:
[----:B------:R-:W-:-:S00]  /*0230*/  BRA `(.L_x_0) ;  /* 0xfffffffc00fc7947 */ /* 0x000fc0000383ffff */
[----:B------:R-:W-:-:S00]  /*0240*/  NOP ;  /* 0x0000000000007918 */ /* 0x000fc00000000000 */
        /* <DEDUP_REMOVED lines=11> */
.L_x_1:


//--------------------- .nv.constant0.triton_poi_fused_cat_19 --------------------------
	.section	.nv.constant0.triton_poi_fused_cat_19,"a",@progbits
	.sectionflags	@""
	.align	4
.nv.constant0.triton_poi_fused_cat_19:
	.zero		580
